//
// Generated by NVIDIA NVVM Compiler
//
// Compiler Build ID: CL-36424714
// Cuda compilation tools, release 13.0, V13.0.88
// Based on NVVM 20.0.0
//

.version 9.0
.target sm_100
.address_size 64

	// .globl	_Z7NaiveMMPKiS0_Pi

.visible .entry _Z7NaiveMMPKiS0_Pi(
	.param .u64 .ptr .align 1 _Z7NaiveMMPKiS0_Pi_param_0,
	.param .u64 .ptr .align 1 _Z7NaiveMMPKiS0_Pi_param_1,
	.param .u64 .ptr .align 1 _Z7NaiveMMPKiS0_Pi_param_2
)
{
	.reg .b32 	%r<8>;
	.reg .b64 	%rd<11>;

	ld.param.u64 	%rd1, [_Z7NaiveMMPKiS0_Pi_param_0];
	ld.param.u64 	%rd2, [_Z7NaiveMMPKiS0_Pi_param_1];
	ld.param.u64 	%rd3, [_Z7NaiveMMPKiS0_Pi_param_2];
	cvta.to.global.u64 	%rd4, %rd3;
	cvta.to.global.u64 	%rd5, %rd2;
	cvta.to.global.u64 	%rd6, %rd1;
	mov.u32 	%r1, %tid.y;
	mov.u32 	%r2, %tid.x;
	mov.u32 	%r3, %ntid.x;
	mad.lo.s32 	%r4, %r3, %r1, %r2;
	mul.wide.u32 	%rd7, %r4, 4;
	add.s64 	%rd8, %rd6, %rd7;
	ld.global.u32 	%r5, [%rd8];
	add.s64 	%rd9, %rd5, %rd7;
	ld.global.u32 	%r6, [%rd9];
	mul.lo.s32 	%r7, %r6, %r5;
	add.s64 	%rd10, %rd4, %rd7;
	st.global.u32 	[%rd10], %r7;
	ret;

}


// ===== COMPILED SASS (sm_100) =====

	.target	sm_100

	.elftype	@"ET_EXEC"


//--------------------- .note.nv.tkinfo           --------------------------
	.section	.note.nv.tkinfo,"",@"SHT_NOTE"
	.sectionflags	@"SHF_NOTE_NV_TKINFO"
	.tkinfo
        /*0018*/ 	.word	0x00000002
        /*0030*/ 	.string	""
        /*0030*/ 	.string	"ptxas"
        /*0030*/ 	.string	"Cuda compilation tools, release 13.0, V13.0.88"
        /*0030*/ 	.string	"Build cuda_13.0.r13.0/compiler.36424714_0"
        /*0030*/ 	.string	"-arch sm_100 -m 64 "



//--------------------- .note.nv.cuinfo           --------------------------
	.section	.note.nv.cuinfo,"",@"SHT_NOTE"
	.sectionflags	@"SHF_NOTE_NV_CUINFO"
        /*0018*/ 	.short	0x0002
        /*001a*/ 	.short	0x0064
        /*001c*/ 	.short	0x0082
	.zero		2


//--------------------- .nv.info                  --------------------------
	.section	.nv.info,"",@"SHT_CUDA_INFO"
	.align	4


	//----- nvinfo : EIATTR_REGCOUNT
	.align		4
        /*0000*/ 	.byte	0x04, 0x2f
        /*0002*/ 	.short	(.L_1 - .L_0)
	.align		4
.L_0:
        /*0004*/ 	.word	index@(_Z7NaiveMMPKiS0_Pi)
        /*0008*/ 	.word	0x0000000c


	//----- nvinfo : EIATTR_FRAME_SIZE
	.align		4
.L_1:
        /*000c*/ 	.byte	0x04, 0x11
        /*000e*/ 	.short	(.L_3 - .L_2)
	.align		4
.L_2:
        /*0010*/ 	.word	index@(_Z7NaiveMMPKiS0_Pi)
        /*0014*/ 	.word	0x00000000


	//----- nvinfo : EIATTR_MIN_STACK_SIZE
	.align		4
.L_3:
        /*0018*/ 	.byte	0x04, 0x12
        /*001a*/ 	.short	(.L_5 - .L_4)
	.align		4
.L_4:
        /*001c*/ 	.word	index@(_Z7NaiveMMPKiS0_Pi)
        /*0020*/ 	.word	0x00000000
.L_5:


//--------------------- .nv.compat                --------------------------
	.section	.nv.compat,"",@"SHT_CUDA_COMPAT_INFO"
	.align	4
        /*0000*/ 	.byte	0x02, 0x09, 0x00, 0x00, 0x02, 0x02, 0x01, 0x00, 0x02, 0x05, 0x05, 0x00, 0x03, 0x07, 0x01, 0x01
        /*0010*/ 	.byte	0x02, 0x03, 0x00, 0x00, 0x02, 0x06, 0x01, 0x00, 0x04, 0x0b, 0x08, 0x00, 0x09, 0x00, 0x00, 0x00
        /*0020*/ 	.byte	0x00, 0x00, 0x00, 0x00


//--------------------- .nv.info._Z7NaiveMMPKiS0_Pi --------------------------
	.section	.nv.info._Z7NaiveMMPKiS0_Pi,"",@"SHT_CUDA_INFO"
	.sectionflags	@""
	.align	4


	//----- nvinfo : EIATTR_CUDA_API_VERSION
	.align		4
        /*0000*/ 	.byte	0x04, 0x37
        /*0002*/ 	.short	(.L_7 - .L_6)
.L_6:
        /*0004*/ 	.word	0x00000082


	//----- nvinfo : EIATTR_KPARAM_INFO
	.align		4
.L_7:
        /*0008*/ 	.byte	0x04, 0x17
        /*000a*/ 	.short	(.L_9 - .L_8)
.L_8:
        /*000c*/ 	.word	0x00000000
        /*0010*/ 	.short	0x0002
        /*0012*/ 	.short	0x0010
        /*0014*/ 	.byte	0x00, 0xf5, 0x21, 0x00


	//----- nvinfo : EIATTR_KPARAM_INFO
	.align		4
.L_9:
        /*0018*/ 	.byte	0x04, 0x17
        /*001a*/ 	.short	(.L_11 - .L_10)
.L_10:
        /*001c*/ 	.word	0x00000000
        /*0020*/ 	.short	0x0001
        /*0022*/ 	.short	0x0008
        /*0024*/ 	.byte	0x00, 0xf5, 0x21, 0x00


	//----- nvinfo : EIATTR_KPARAM_INFO
	.align		4
.L_11:
        /*0028*/ 	.byte	0x04, 0x17
        /*002a*/ 	.short	(.L_13 - .L_12)
.L_12:
        /*002c*/ 	.word	0x00000000
        /*0030*/ 	.short	0x0000
        /*0032*/ 	.short	0x0000
        /*0034*/ 	.byte	0x00, 0xf5, 0x21, 0x00


	//----- nvinfo : EIATTR_SPARSE_MMA_MASK
	.align		4
.L_13:
        /*0038*/ 	.byte	0x03, 0x50
        /*003a*/ 	.short	0x0000


	//----- nvinfo : EIATTR_MAXREG_COUNT
	.align		4
        /*003c*/ 	.byte	0x03, 0x1b
        /*003e*/ 	.short	0x00ff


	//----- nvinfo : EIATTR_MERCURY_ISA_VERSION
	.align		4
        /*0040*/ 	.byte	0x03, 0x5f
        /*0042*/ 	.short	0x0101


	//----- nvinfo : EIATTR_VRC_CTA_INIT_COUNT
	.align		4
        /*0044*/ 	.byte	0x02, 0x4a
	.zero		1
	.zero		1


	//----- nvinfo : EIATTR_EXIT_INSTR_OFFSETS
	.align		4
        /*0048*/ 	.byte	0x04, 0x1c
        /*004a*/ 	.short	(.L_15 - .L_14)


	//   ....[0]....
.L_14:
        /*004c*/ 	.word	0x00000100


	//----- nvinfo : EIATTR_CBANK_PARAM_SIZE
	.align		4
.L_15:
        /*0050*/ 	.byte	0x03, 0x19
        /*0052*/ 	.short	0x0018


	//----- nvinfo : EIATTR_PARAM_CBANK
	.align		4
        /*0054*/ 	.byte	0x04, 0x0a
        /*0056*/ 	.short	(.L_17 - .L_16)
	.align		4
.L_16:
        /*0058*/ 	.word	index@(.nv.constant0._Z7NaiveMMPKiS0_Pi)
        /*005c*/ 	.short	0x0380
        /*005e*/ 	.short	0x0018


	//----- nvinfo : EIATTR_SW_WAR
	.align		4
.L_17:
        /*0060*/ 	.byte	0x04, 0x36
        /*0062*/ 	.short	(.L_19 - .L_18)
.L_18:
        /*0064*/ 	.word	0x00000008
.L_19:


//--------------------- .nv.callgraph             --------------------------
	.section	.nv.callgraph,"",@"SHT_CUDA_CALLGRAPH"
	.align	4
	.sectionentsize	8
	.align		4
        /*0000*/ 	.word	0x00000000
	.align		4
        /*0004*/ 	.word	0xffffffff
	.align		4
        /*0008*/ 	.word	0x00000000
	.align		4
        /*000c*/ 	.word	0xfffffffe
	.align		4
        /*0010*/ 	.word	0x00000000
	.align		4
        /*0014*/ 	.word	0xfffffffd
	.align		4
        /*0018*/ 	.word	0x00000000
	.align		4
        /*001c*/ 	.word	0xfffffffc


//--------------------- .text._Z7NaiveMMPKiS0_Pi  --------------------------
	.section	.text._Z7NaiveMMPKiS0_Pi,"ax",@progbits
	.align	128
        .global         _Z7NaiveMMPKiS0_Pi
        .type           _Z7NaiveMMPKiS0_Pi,@function
        .size           _Z7NaiveMMPKiS0_Pi,(.L_x_1 - _Z7NaiveMMPKiS0_Pi)
        .other          _Z7NaiveMMPKiS0_Pi,@"STO_CUDA_ENTRY STV_DEFAULT"
_Z7NaiveMMPKiS0_Pi:
.text._Z7NaiveMMPKiS0_Pi:
[----:B------:R-:W-:Y:S01]  /*0000*/  LDC R1, c[0x0][0x37c] ;  /* 0x0000df00ff017b82 */ /* 0x000fe20000000800 */
[----:B------:R-:W0:Y:S07]  /*0010*/  S2R R9, SR_TID.Y ;  /* 0x0000000000097919 */ /* 0x000e2e0000002200 */
[----:B------:R-:W1:Y:S01]  /*0020*/  LDC.64 R2, c[0x0][0x380] ;  /* 0x0000e000ff027b82 */ /* 0x000e620000000a00 */
[----:B------:R-:W0:Y:S01]  /*0030*/  LDCU UR6, c[0x0][0x360] ;  /* 0x00006c00ff0677ac */ /* 0x000e220008000800 */
[----:B------:R-:W0:Y:S01]  /*0040*/  S2R R0, SR_TID.X ;  /* 0x0000000000007919 */ /* 0x000e220000002100 */
[----:B------:R-:W2:Y:S05]  /*0050*/  LDCU.64 UR4, c[0x0][0x358] ;  /* 0x00006b00ff0477ac */ /* 0x000eaa0008000a00 */
[----:B------:R-:W3:Y:S08]  /*0060*/  LDC.64 R4, c[0x0][0x388] ;  /* 0x0000e200ff047b82 */ /* 0x000ef00000000a00 */
[----:B------:R-:W4:Y:S01]  /*0070*/  LDC.64 R6, c[0x0][0x390] ;  /* 0x0000e400ff067b82 */ /* 0x000f220000000a00 */
[----:B0-----:R-:W-:-:S04]  /*0080*/  IMAD R9, R9, UR6, R0 ;  /* 0x0000000609097c24 */ /* 0x001fc8000f8e0200 */
[----:B-1----:R-:W-:-:S04]  /*0090*/  IMAD.WIDE.U32 R2, R9, 0x4, R2 ;  /* 0x0000000409027825 */ /* 0x002fc800078e0002 */
[C---:B---3--:R-:W-:Y:S02]  /*00a0*/  IMAD.WIDE.U32 R4, R9.reuse, 0x4, R4 ;  /* 0x0000000409047825 */ /* 0x048fe400078e0004 */
[----:B--2---:R-:W2:Y:S04]  /*00b0*/  LDG.E R2, desc[UR4][R2.64] ;  /* 0x0000000402027981 */ /* 0x004ea8000c1e1900 */
[----:B------:R-:W2:Y:S01]  /*00c0*/  LDG.E R5, desc[UR4][R4.64] ;  /* 0x0000000404057981 */ /* 0x000ea2000c1e1900 */
[----:B----4-:R-:W-:-:S04]  /*00d0*/  IMAD.WIDE.U32 R6, R9, 0x4, R6 ;  /* 0x0000000409067825 */ /* 0x010fc800078e0006 */
[----:B--2---:R-:W-:-:S05]  /*00e0*/  IMAD R9, R2, R5, RZ ;  /* 0x0000000502097224 */ /* 0x004fca00078e02ff */
[----:B------:R-:W-:Y:S01]  /*00f0*/  STG.E desc[UR4][R6.64], R9 ;  /* 0x0000000906007986 */ /* 0x000fe2000c101904 */
[----:B------:R-:W-:Y:S05]  /*0100*/  EXIT ;  /* 0x000000000000794d */ /* 0x000fea0003800000 */
.L_x_0:
[----:B------:R-:W-:-:S00]  /*0110*/  BRA `(.L_x_0) ;  /* 0xfffffffc00fc7947 */ /* 0x000fc0000383ffff */
[----:B------:R-:W-:-:S00]  /*0120*/  NOP ;  /* 0x0000000000007918 */ /* 0x000fc00000000000 */
        /* <DEDUP_REMOVED lines=13> */
.L_x_1:


//--------------------- .nv.shared.reserved.0     --------------------------
	.section	.nv.shared.reserved.0,"aw",@nobits
	.weak		__nv_reservedSMEM_offset_0_alias
	.size		__nv_reservedSMEM_offset_0_alias, 0, 64
	.other		__nv_reservedSMEM_offset_0_alias,@"STO_CUDA_RESERVED_SHARED STV_DEFAULT"
__nv_reservedSMEM_offset_0_alias:
	.zero		0
	.zero		64


//--------------------- .nv.constant0._Z7NaiveMMPKiS0_Pi --------------------------
	.section	.nv.constant0._Z7NaiveMMPKiS0_Pi,"a",@progbits
	.sectionflags	@""
	.align	4
.nv.constant0._Z7NaiveMMPKiS0_Pi:
	.zero		920


//--------------------- SYMBOLS --------------------------

	.type		.nv.reservedSmem.offset0,@object
	.size		.nv.reservedSmem.offset0,0x4
